//
// Generated by NVIDIA NVVM Compiler
//
// Compiler Build ID: CL-36424714
// Cuda compilation tools, release 13.0, V13.0.88
// Based on NVVM 20.0.0
//

.version 9.0
.target sm_100
.address_size 64

	// .globl	_Z22simpleSumReduction_gpuPfiS_

.visible .entry _Z22simpleSumReduction_gpuPfiS_(
	.param .u64 .ptr .align 1 _Z22simpleSumReduction_gpuPfiS__param_0,
	.param .u32 _Z22simpleSumReduction_gpuPfiS__param_1,
	.param .u64 .ptr .align 1 _Z22simpleSumReduction_gpuPfiS__param_2
)
{
	.reg .pred 	%p<4>;
	.reg .b32 	%r<10>;
	.reg .b32 	%f<5>;
	.reg .b64 	%rd<9>;

	ld.param.u64 	%rd4, [_Z22simpleSumReduction_gpuPfiS__param_0];
	ld.param.u64 	%rd3, [_Z22simpleSumReduction_gpuPfiS__param_2];
	cvta.to.global.u64 	%rd1, %rd4;
	mov.u32 	%r1, %tid.x;
	shl.b32 	%r6, %r1, 1;
	mov.u32 	%r2, %ntid.x;
	mul.wide.u32 	%rd5, %r6, 4;
	add.s64 	%rd2, %rd1, %rd5;
	mov.b32 	%r9, 1;
$L__BB0_1:
	add.s32 	%r7, %r9, -1;
	and.b32  	%r8, %r7, %r1;
	setp.ne.s32 	%p1, %r8, 0;
	@%p1 bra 	$L__BB0_3;
	mul.wide.s32 	%rd6, %r9, 4;
	add.s64 	%rd7, %rd2, %rd6;
	ld.global.f32 	%f1, [%rd7];
	ld.global.f32 	%f2, [%rd2];
	add.f32 	%f3, %f1, %f2;
	st.global.f32 	[%rd2], %f3;
$L__BB0_3:
	bar.sync 	0;
	shl.b32 	%r9, %r9, 1;
	setp.le.u32 	%p2, %r9, %r2;
	@%p2 bra 	$L__BB0_1;
	setp.ne.s32 	%p3, %r1, 0;
	@%p3 bra 	$L__BB0_6;
	ld.global.f32 	%f4, [%rd1];
	cvta.to.global.u64 	%rd8, %rd3;
	st.global.f32 	[%rd8], %f4;
$L__BB0_6:
	ret;

}
	// .globl	_Z24simpleSumReductionV2_gpuPfiS_
.visible .entry _Z24simpleSumReductionV2_gpuPfiS_(
	.param .u64 .ptr .align 1 _Z24simpleSumReductionV2_gpuPfiS__param_0,
	.param .u32 _Z24simpleSumReductionV2_gpuPfiS__param_1,
	.param .u64 .ptr .align 1 _Z24simpleSumReductionV2_gpuPfiS__param_2
)
{
	.reg .pred 	%p<4>;
	.reg .b32 	%r<6>;
	.reg .b32 	%f<5>;
	.reg .b64 	%rd<9>;

	ld.param.u64 	%rd4, [_Z24simpleSumReductionV2_gpuPfiS__param_0];
	ld.param.u64 	%rd3, [_Z24simpleSumReductionV2_gpuPfiS__param_2];
	cvta.to.global.u64 	%rd1, %rd4;
	mov.u32 	%r5, %ntid.x;
	mov.u32 	%r2, %tid.x;
	mul.wide.u32 	%rd5, %r2, 4;
	add.s64 	%rd2, %rd1, %rd5;
$L__BB1_1:
	setp.ge.u32 	%p1, %r2, %r5;
	@%p1 bra 	$L__BB1_3;
	mul.wide.s32 	%rd6, %r5, 4;
	add.s64 	%rd7, %rd2, %rd6;
	ld.global.f32 	%f1, [%rd7];
	ld.global.f32 	%f2, [%rd2];
	add.f32 	%f3, %f1, %f2;
	st.global.f32 	[%rd2], %f3;
$L__BB1_3:
	bar.sync 	0;
	shr.u32 	%r4, %r5, 1;
	setp.gt.u32 	%p2, %r5, 1;
	mov.u32 	%r5, %r4;
	@%p2 bra 	$L__BB1_1;
	setp.ne.s32 	%p3, %r2, 0;
	@%p3 bra 	$L__BB1_6;
	ld.global.f32 	%f4, [%rd1];
	cvta.to.global.u64 	%rd8, %rd3;
	st.global.f32 	[%rd8], %f4;
$L__BB1_6:
	ret;

}


// ===== COMPILED SASS (sm_100) =====

	.target	sm_100

	.elftype	@"ET_EXEC"


//--------------------- .note.nv.tkinfo           --------------------------
	.section	.note.nv.tkinfo,"",@"SHT_NOTE"
	.sectionflags	@"SHF_NOTE_NV_TKINFO"
	.tkinfo
        /*0018*/ 	.word	0x00000002
        /*0030*/ 	.string	""
        /*0030*/ 	.string	"ptxas"
        /*0030*/ 	.string	"Cuda compilation tools, release 13.0, V13.0.88"
        /*0030*/ 	.string	"Build cuda_13.0.r13.0/compiler.36424714_0"
        /*0030*/ 	.string	"-arch sm_100 -m 64 "



//--------------------- .note.nv.cuinfo           --------------------------
	.section	.note.nv.cuinfo,"",@"SHT_NOTE"
	.sectionflags	@"SHF_NOTE_NV_CUINFO"
        /*0018*/ 	.short	0x0002
        /*001a*/ 	.short	0x0064
        /*001c*/ 	.short	0x0082
	.zero		2


//--------------------- .nv.info                  --------------------------
	.section	.nv.info,"",@"SHT_CUDA_INFO"
	.align	4


	//----- nvinfo : EIATTR_REGCOUNT
	.align		4
        /*0000*/ 	.byte	0x04, 0x2f
        /*0002*/ 	.short	(.L_1 - .L_0)
	.align		4
.L_0:
        /*0004*/ 	.word	index@(_Z22simpleSumReduction_gpuPfiS_)
        /*0008*/ 	.word	0x0000000e


	//----- nvinfo : EIATTR_FRAME_SIZE
	.align		4
.L_1:
        /*000c*/ 	.byte	0x04, 0x11
        /*000e*/ 	.short	(.L_3 - .L_2)
	.align		4
.L_2:
        /*0010*/ 	.word	index@(_Z22simpleSumReduction_gpuPfiS_)
        /*0014*/ 	.word	0x00000000


	//----- nvinfo : EIATTR_REGCOUNT
	.align		4
.L_3:
        /*0018*/ 	.byte	0x04, 0x2f
        /*001a*/ 	.short	(.L_5 - .L_4)
	.align		4
.L_4:
        /*001c*/ 	.word	index@(_Z24simpleSumReductionV2_gpuPfiS_)
        /*0020*/ 	.word	0x0000000c


	//----- nvinfo : EIATTR_FRAME_SIZE
	.align		4
.L_5:
        /*0024*/ 	.byte	0x04, 0x11
        /*0026*/ 	.short	(.L_7 - .L_6)
	.align		4
.L_6:
        /*0028*/ 	.word	index@(_Z24simpleSumReductionV2_gpuPfiS_)
        /*002c*/ 	.word	0x00000000


	//----- nvinfo : EIATTR_MIN_STACK_SIZE
	.align		4
.L_7:
        /*0030*/ 	.byte	0x04, 0x12
        /*0032*/ 	.short	(.L_9 - .L_8)
	.align		4
.L_8:
        /*0034*/ 	.word	index@(_Z24simpleSumReductionV2_gpuPfiS_)
        /*0038*/ 	.word	0x00000000


	//----- nvinfo : EIATTR_MIN_STACK_SIZE
	.align		4
.L_9:
        /*003c*/ 	.byte	0x04, 0x12
        /*003e*/ 	.short	(.L_11 - .L_10)
	.align		4
.L_10:
        /*0040*/ 	.word	index@(_Z22simpleSumReduction_gpuPfiS_)
        /*0044*/ 	.word	0x00000000
.L_11:


//--------------------- .nv.compat                --------------------------
	.section	.nv.compat,"",@"SHT_CUDA_COMPAT_INFO"
	.align	4
        /*0000*/ 	.byte	0x02, 0x09, 0x00, 0x00, 0x02, 0x02, 0x01, 0x00, 0x02, 0x05, 0x05, 0x00, 0x03, 0x07, 0x01, 0x01
        /*0010*/ 	.byte	0x02, 0x03, 0x00, 0x00, 0x02, 0x06, 0x01, 0x00, 0x04, 0x0b, 0x08, 0x00, 0x09, 0x00, 0x00, 0x00
        /*0020*/ 	.byte	0x00, 0x00, 0x00, 0x00


//--------------------- .nv.info._Z24simpleSumReductionV2_gpuPfiS_ --------------------------
	.section	.nv.info._Z24simpleSumReductionV2_gpuPfiS_,"",@"SHT_CUDA_INFO"
	.sectionflags	@""
	.align	4


	//----- nvinfo : EIATTR_CUDA_API_VERSION
	.align		4
        /*0000*/ 	.byte	0x04, 0x37
        /*0002*/ 	.short	(.L_13 - .L_12)
.L_12:
        /*0004*/ 	.word	0x00000082


	//----- nvinfo : EIATTR_KPARAM_INFO
	.align		4
.L_13:
        /*0008*/ 	.byte	0x04, 0x17
        /*000a*/ 	.short	(.L_15 - .L_14)
.L_14:
        /*000c*/ 	.word	0x00000000
        /*0010*/ 	.short	0x0002
        /*0012*/ 	.short	0x0010
        /*0014*/ 	.byte	0x00, 0xf5, 0x21, 0x00


	//----- nvinfo : EIATTR_KPARAM_INFO
	.align		4
.L_15:
        /*0018*/ 	.byte	0x04, 0x17
        /*001a*/ 	.short	(.L_17 - .L_16)
.L_16:
        /*001c*/ 	.word	0x00000000
        /*0020*/ 	.short	0x0001
        /*0022*/ 	.short	0x0008
        /*0024*/ 	.byte	0x00, 0xf0, 0x11, 0x00


	//----- nvinfo : EIATTR_KPARAM_INFO
	.align		4
.L_17:
        /*0028*/ 	.byte	0x04, 0x17
        /*002a*/ 	.short	(.L_19 - .L_18)
.L_18:
        /*002c*/ 	.word	0x00000000
        /*0030*/ 	.short	0x0000
        /*0032*/ 	.short	0x0000
        /*0034*/ 	.byte	0x00, 0xf5, 0x21, 0x00


	//----- nvinfo : EIATTR_SPARSE_MMA_MASK
	.align		4
.L_19:
        /*0038*/ 	.byte	0x03, 0x50
        /*003a*/ 	.short	0x0000


	//----- nvinfo : EIATTR_MAXREG_COUNT
	.align		4
        /*003c*/ 	.byte	0x03, 0x1b
        /*003e*/ 	.short	0x00ff


	//----- nvinfo : EIATTR_NUM_BARRIERS
	.align		4
        /*0040*/ 	.byte	0x02, 0x4c
        /*0042*/ 	.byte	0x01
	.zero		1


	//----- nvinfo : EIATTR_MERCURY_ISA_VERSION
	.align		4
        /*0044*/ 	.byte	0x03, 0x5f
        /*0046*/ 	.short	0x0101


	//----- nvinfo : EIATTR_VRC_CTA_INIT_COUNT
	.align		4
        /*0048*/ 	.byte	0x02, 0x4a
	.zero		1
	.zero		1


	//----- nvinfo : EIATTR_EXIT_INSTR_OFFSETS
	.align		4
        /*004c*/ 	.byte	0x04, 0x1c
        /*004e*/ 	.short	(.L_21 - .L_20)


	//   ....[0]....
.L_20:
        /*0050*/ 	.word	0x00000150


	//   ....[1]....
        /*0054*/ 	.word	0x000001a0


	//----- nvinfo : EIATTR_CRS_STACK_SIZE
	.align		4
.L_21:
        /*0058*/ 	.byte	0x04, 0x1e
        /*005a*/ 	.short	(.L_23 - .L_22)
.L_22:
        /*005c*/ 	.word	0x00000000


	//----- nvinfo : EIATTR_CBANK_PARAM_SIZE
	.align		4
.L_23:
        /*0060*/ 	.byte	0x03, 0x19
        /*0062*/ 	.short	0x0018


	//----- nvinfo : EIATTR_PARAM_CBANK
	.align		4
        /*0064*/ 	.byte	0x04, 0x0a
        /*0066*/ 	.short	(.L_25 - .L_24)
	.align		4
.L_24:
        /*0068*/ 	.word	index@(.nv.constant0._Z24simpleSumReductionV2_gpuPfiS_)
        /*006c*/ 	.short	0x0380
        /*006e*/ 	.short	0x0018


	//----- nvinfo : EIATTR_SW_WAR
	.align		4
.L_25:
        /*0070*/ 	.byte	0x04, 0x36
        /*0072*/ 	.short	(.L_27 - .L_26)
.L_26:
        /*0074*/ 	.word	0x00000008
.L_27:


//--------------------- .nv.info._Z22simpleSumReduction_gpuPfiS_ --------------------------
	.section	.nv.info._Z22simpleSumReduction_gpuPfiS_,"",@"SHT_CUDA_INFO"
	.sectionflags	@""
	.align	4


	//----- nvinfo : EIATTR_CUDA_API_VERSION
	.align		4
        /*0000*/ 	.byte	0x04, 0x37
        /*0002*/ 	.short	(.L_29 - .L_28)
.L_28:
        /*0004*/ 	.word	0x00000082


	//----- nvinfo : EIATTR_KPARAM_INFO
	.align		4
.L_29:
        /*0008*/ 	.byte	0x04, 0x17
        /*000a*/ 	.short	(.L_31 - .L_30)
.L_30:
        /*000c*/ 	.word	0x00000000
        /*0010*/ 	.short	0x0002
        /*0012*/ 	.short	0x0010
        /*0014*/ 	.byte	0x00, 0xf5, 0x21, 0x00


	//----- nvinfo : EIATTR_KPARAM_INFO
	.align		4
.L_31:
        /*0018*/ 	.byte	0x04, 0x17
        /*001a*/ 	.short	(.L_33 - .L_32)
.L_32:
        /*001c*/ 	.word	0x00000000
        /*0020*/ 	.short	0x0001
        /*0022*/ 	.short	0x0008
        /*0024*/ 	.byte	0x00, 0xf0, 0x11, 0x00


	//----- nvinfo : EIATTR_KPARAM_INFO
	.align		4
.L_33:
        /*0028*/ 	.byte	0x04, 0x17
        /*002a*/ 	.short	(.L_35 - .L_34)
.L_34:
        /*002c*/ 	.word	0x00000000
        /*0030*/ 	.short	0x0000
        /*0032*/ 	.short	0x0000
        /*0034*/ 	.byte	0x00, 0xf5, 0x21, 0x00


	//----- nvinfo : EIATTR_SPARSE_MMA_MASK
	.align		4
.L_35:
        /*0038*/ 	.byte	0x03, 0x50
        /*003a*/ 	.short	0x0000


	//----- nvinfo : EIATTR_MAXREG_COUNT
	.align		4
        /*003c*/ 	.byte	0x03, 0x1b
        /*003e*/ 	.short	0x00ff


	//----- nvinfo : EIATTR_NUM_BARRIERS
	.align		4
        /*0040*/ 	.byte	0x02, 0x4c
        /*0042*/ 	.byte	0x01
	.zero		1


	//----- nvinfo : EIATTR_MERCURY_ISA_VERSION
	.align		4
        /*0044*/ 	.byte	0x03, 0x5f
        /*0046*/ 	.short	0x0101


	//----- nvinfo : EIATTR_VRC_CTA_INIT_COUNT
	.align		4
        /*0048*/ 	.byte	0x02, 0x4a
	.zero		1
	.zero		1


	//----- nvinfo : EIATTR_EXIT_INSTR_OFFSETS
	.align		4
        /*004c*/ 	.byte	0x04, 0x1c
        /*004e*/ 	.short	(.L_37 - .L_36)


	//   ....[0]....
.L_36:
        /*0050*/ 	.word	0x00000170


	//   ....[1]....
        /*0054*/ 	.word	0x000001c0


	//----- nvinfo : EIATTR_CRS_STACK_SIZE
	.align		4
.L_37:
        /*0058*/ 	.byte	0x04, 0x1e
        /*005a*/ 	.short	(.L_39 - .L_38)
.L_38:
        /*005c*/ 	.word	0x00000000


	//----- nvinfo : EIATTR_CBANK_PARAM_SIZE
	.align		4
.L_39:
        /*0060*/ 	.byte	0x03, 0x19
        /*0062*/ 	.short	0x0018


	//----- nvinfo : EIATTR_PARAM_CBANK
	.align		4
        /*0064*/ 	.byte	0x04, 0x0a
        /*0066*/ 	.short	(.L_41 - .L_40)
	.align		4
.L_40:
        /*0068*/ 	.word	index@(.nv.constant0._Z22simpleSumReduction_gpuPfiS_)
        /*006c*/ 	.short	0x0380
        /*006e*/ 	.short	0x0018


	//----- nvinfo : EIATTR_SW_WAR
	.align		4
.L_41:
        /*0070*/ 	.byte	0x04, 0x36
        /*0072*/ 	.short	(.L_43 - .L_42)
.L_42:
        /*0074*/ 	.word	0x00000008
.L_43:


//--------------------- .nv.callgraph             --------------------------
	.section	.nv.callgraph,"",@"SHT_CUDA_CALLGRAPH"
	.align	4
	.sectionentsize	8
	.align		4
        /*0000*/ 	.word	0x00000000
	.align		4
        /*0004*/ 	.word	0xffffffff
	.align		4
        /*0008*/ 	.word	0x00000000
	.align		4
        /*000c*/ 	.word	0xfffffffe
	.align		4
        /*0010*/ 	.word	0x00000000
	.align		4
        /*0014*/ 	.word	0xfffffffd
	.align		4
        /*0018*/ 	.word	0x00000000
	.align		4
        /*001c*/ 	.word	0xfffffffc


//--------------------- .text._Z24simpleSumReductionV2_gpuPfiS_ --------------------------
	.section	.text._Z24simpleSumReductionV2_gpuPfiS_,"ax",@progbits
	.align	128
        .global         _Z24simpleSumReductionV2_gpuPfiS_
        .type           _Z24simpleSumReductionV2_gpuPfiS_,@function
        .size           _Z24simpleSumReductionV2_gpuPfiS_,(.L_x_8 - _Z24simpleSumReductionV2_gpuPfiS_)
        .other          _Z24simpleSumReductionV2_gpuPfiS_,@"STO_CUDA_ENTRY STV_DEFAULT"
_Z24simpleSumReductionV2_gpuPfiS_:
.text._Z24simpleSumReductionV2_gpuPfiS_:
[----:B------:R-:W-:Y:S01]  /*0000*/  LDC R1, c[0x0][0x37c] ;  /* 0x0000df00ff017b82 */ /* 0x000fe20000000800 */
[----:B------:R-:W0:Y:S07]  /*0010*/  S2R R0, SR_TID.X ;  /* 0x0000000000007919 */ /* 0x000e2e0000002100 */
[----:B------:R-:W0:Y:S01]  /*0020*/  LDC.64 R2, c[0x0][0x380] ;  /* 0x0000e000ff027b82 */ /* 0x000e220000000a00 */
[----:B------:R-:W1:Y:S01]  /*0030*/  LDCU UR6, c[0x0][0x360] ;  /* 0x00006c00ff0677ac */ /* 0x000e620008000800 */
[----:B------:R-:W2:Y:S01]  /*0040*/  LDCU.64 UR4, c[0x0][0x358] ;  /* 0x00006b00ff0477ac */ /* 0x000ea20008000a00 */
[----:B-1----:R-:W-:Y:S01]  /*0050*/  MOV R7, UR6 ;  /* 0x0000000600077c02 */ /* 0x002fe20008000f00 */
[----:B0-2---:R-:W-:-:S07]  /*0060*/  IMAD.WIDE.U32 R2, R0, 0x4, R2 ;  /* 0x0000000400027825 */ /* 0x005fce00078e0002 */
.L_x_2:
[----:B------:R-:W-:Y:S01]  /*0070*/  ISETP.GE.U32.AND P0, PT, R0, R7, PT ;  /* 0x000000070000720c */ /* 0x000fe20003f06070 */
[----:B------:R-:W-:-:S12]  /*0080*/  BSSY.RECONVERGENT B0, `(.L_x_0) ;  /* 0x0000007000007945 */ /* 0x000fd80003800200 */
[----:B0-----:R-:W-:Y:S05]  /*0090*/  @P0 BRA `(.L_x_1) ;  /* 0x0000000000140947 */ /* 0x001fea0003800000 */
[----:B------:R-:W-:Y:S01]  /*00a0*/  IMAD.WIDE R4, R7, 0x4, R2 ;  /* 0x0000000407047825 */ /* 0x000fe200078e0202 */
[----:B------:R-:W2:Y:S05]  /*00b0*/  LDG.E R9, desc[UR4][R2.64] ;  /* 0x0000000402097981 */ /* 0x000eaa000c1e1900 */
[----:B------:R-:W2:Y:S02]  /*00c0*/  LDG.E R4, desc[UR4][R4.64] ;  /* 0x0000000404047981 */ /* 0x000ea4000c1e1900 */
[----:B--2---:R-:W-:-:S05]  /*00d0*/  FADD R9, R4, R9 ;  /* 0x0000000904097221 */ /* 0x004fca0000000000 */
[----:B------:R0:W-:Y:S02]  /*00e0*/  STG.E desc[UR4][R2.64], R9 ;  /* 0x0000000902007986 */ /* 0x0001e4000c101904 */
.L_x_1:
[----:B------:R-:W-:Y:S05]  /*00f0*/  BSYNC.RECONVERGENT B0 ;  /* 0x0000000000007941 */ /* 0x000fea0003800200 */
.L_x_0:
[----:B------:R-:W-:Y:S01]  /*0100*/  BAR.SYNC.DEFER_BLOCKING 0x0 ;  /* 0x0000000000007b1d */ /* 0x000fe20000010000 */
[----:B------:R-:W-:Y:S02]  /*0110*/  ISETP.GT.U32.AND P0, PT, R7, 0x1, PT ;  /* 0x000000010700780c */ /* 0x000fe40003f04070 */
[----:B------:R-:W-:-:S11]  /*0120*/  SHF.R.U32.HI R7, RZ, 0x1, R7 ;  /* 0x00000001ff077819 */ /* 0x000fd60000011607 */
[----:B------:R-:W-:Y:S05]  /*0130*/  @P0 BRA `(.L_x_2) ;  /* 0xfffffffc00cc0947 */ /* 0x000fea000383ffff */
[----:B------:R-:W-:-:S13]  /*0140*/  ISETP.NE.AND P0, PT, R0, RZ, PT ;  /* 0x000000ff0000720c */ /* 0x000fda0003f05270 */
[----:B------:R-:W-:Y:S05]  /*0150*/  @P0 EXIT ;  /* 0x000000000000094d */ /* 0x000fea0003800000 */
[----:B0-----:R-:W0:Y:S02]  /*0160*/  LDC.64 R2, c[0x0][0x380] ;  /* 0x0000e000ff027b82 */ /* 0x001e240000000a00 */
[----:B0-----:R-:W2:Y:S06]  /*0170*/  LDG.E R3, desc[UR4][R2.64] ;  /* 0x0000000402037981 */ /* 0x001eac000c1e1900 */
[----:B------:R-:W2:Y:S02]  /*0180*/  LDC.64 R4, c[0x0][0x390] ;  /* 0x0000e400ff047b82 */ /* 0x000ea40000000a00 */
[----:B--2---:R-:W-:Y:S01]  /*0190*/  STG.E desc[UR4][R4.64], R3 ;  /* 0x0000000304007986 */ /* 0x004fe2000c101904 */
[----:B------:R-:W-:Y:S05]  /*01a0*/  EXIT ;  /* 0x000000000000794d */ /* 0x000fea0003800000 */
.L_x_3:
[----:B------:R-:W-:-:S00]  /*01b0*/  BRA `(.L_x_3) ;  /* 0xfffffffc00fc7947 */ /* 0x000fc0000383ffff */
[----:B------:R-:W-:-:S00]  /*01c0*/  NOP ;  /* 0x0000000000007918 */ /* 0x000fc00000000000 */
        /* <DEDUP_REMOVED lines=11> */
.L_x_8:


//--------------------- .text._Z22simpleSumReduction_gpuPfiS_ --------------------------
	.section	.text._Z22simpleSumReduction_gpuPfiS_,"ax",@progbits
	.align	128
        .global         _Z22simpleSumReduction_gpuPfiS_
        .type           _Z22simpleSumReduction_gpuPfiS_,@function
        .size           _Z22simpleSumReduction_gpuPfiS_,(.L_x_9 - _Z22simpleSumReduction_gpuPfiS_)
        .other          _Z22simpleSumReduction_gpuPfiS_,@"STO_CUDA_ENTRY STV_DEFAULT"
_Z22simpleSumReduction_gpuPfiS_:
.text._Z22simpleSumReduction_gpuPfiS_:
[----:B------:R-:W-:Y:S01]  /*0000*/  LDC R1, c[0x0][0x37c] ;  /* 0x0000df00ff017b82 */ /* 0x000fe20000000800 */
[----:B------:R-:W0:Y:S07]  /*0010*/  S2R R11, SR_TID.X ;  /* 0x00000000000b7919 */ /* 0x000e2e0000002100 */
[----:B------:R-:W1:Y:S01]  /*0020*/  LDC.64 R2, c[0x0][0x380] ;  /* 0x0000e000ff027b82 */ /* 0x000e620000000a00 */
[----:B------:R-:W-:Y:S01]  /*0030*/  IMAD.MOV.U32 R7, RZ, RZ, 0x1 ;  /* 0x00000001ff077424 */ /* 0x000fe200078e00ff */
[----:B------:R-:W2:Y:S01]  /*0040*/  LDCU.64 UR4, c[0x0][0x358] ;  /* 0x00006b00ff0477ac */ /* 0x000ea20008000a00 */
[----:B------:R-:W3:Y:S01]  /*0050*/  LDCU UR6, c[0x0][0x360] ;  /* 0x00006c00ff0677ac */ /* 0x000ee20008000800 */
[----:B0-----:R-:W-:-:S04]  /*0060*/  IMAD.SHL.U32 R5, R11, 0x2, RZ ;  /* 0x000000020b057824 */ /* 0x001fc800078e00ff */
[----:B-123--:R-:W-:-:S07]  /*0070*/  IMAD.WIDE.U32 R2, R5, 0x4, R2 ;  /* 0x0000000405027825 */ /* 0x00efce00078e0002 */
.L_x_6:
[----:B------:R-:W-:Y:S01]  /*0080*/  IADD3 R0, PT, PT, R7, -0x1, RZ ;  /* 0xffffffff07007810 */ /* 0x000fe20007ffe0ff */
[----:B------:R-:W-:Y:S03]  /*0090*/  BSSY.RECONVERGENT B0, `(.L_x_4) ;  /* 0x0000008000007945 */ /* 0x000fe60003800200 */
[----:B------:R-:W-:-:S13]  /*00a0*/  LOP3.LUT P0, RZ, R0, R11, RZ, 0xc0, !PT ;  /* 0x0000000b00ff7212 */ /* 0x000fda000780c0ff */
[----:B0-----:R-:W-:Y:S05]  /*00b0*/  @P0 BRA `(.L_x_5) ;  /* 0x0000000000140947 */ /* 0x001fea0003800000 */
[----:B------:R-:W-:Y:S01]  /*00c0*/  IMAD.WIDE R4, R7, 0x4, R2 ;  /* 0x0000000407047825 */ /* 0x000fe200078e0202 */
[----:B------:R-:W2:Y:S05]  /*00d0*/  LDG.E R9, desc[UR4][R2.64] ;  /* 0x0000000402097981 */ /* 0x000eaa000c1e1900 */
[----:B------:R-:W2:Y:S02]  /*00e0*/  LDG.E R4, desc[UR4][R4.64] ;  /* 0x0000000404047981 */ /* 0x000ea4000c1e1900 */
[----:B--2---:R-:W-:-:S05]  /*00f0*/  FADD R9, R4, R9 ;  /* 0x0000000904097221 */ /* 0x004fca0000000000 */
[----:B------:R0:W-:Y:S02]  /*0100*/  STG.E desc[UR4][R2.64], R9 ;  /* 0x0000000902007986 */ /* 0x0001e4000c101904 */
.L_x_5:
[----:B------:R-:W-:Y:S05]  /*0110*/  BSYNC.RECONVERGENT B0 ;  /* 0x0000000000007941 */ /* 0x000fea0003800200 */
.L_x_4:
[----:B------:R-:W-:Y:S01]  /*0120*/  SHF.L.U32 R7, R7, 0x1, RZ ;  /* 0x0000000107077819 */ /* 0x000fe200000006ff */
[----:B------:R-:W-:Y:S03]  /*0130*/  BAR.SYNC.DEFER_BLOCKING 0x0 ;  /* 0x0000000000007b1d */ /* 0x000fe60000010000 */
[----:B------:R-:W-:-:S13]  /*0140*/  ISETP.GT.U32.AND P0, PT, R7, UR6, PT ;  /* 0x0000000607007c0c */ /* 0x000fda000bf04070 */
[----:B------:R-:W-:Y:S05]  /*0150*/  @!P0 BRA `(.L_x_6) ;  /* 0xfffffffc00c88947 */ /* 0x000fea000383ffff */
[----:B------:R-:W-:-:S13]  /*0160*/  ISETP.NE.AND P0, PT, R11, RZ, PT ;  /* 0x000000ff0b00720c */ /* 0x000fda0003f05270 */
[----:B------:R-:W-:Y:S05]  /*0170*/  @P0 EXIT ;  /* 0x000000000000094d */ /* 0x000fea0003800000 */
[----:B0-----:R-:W0:Y:S02]  /*0180*/  LDC.64 R2, c[0x0][0x380] ;  /* 0x0000e000ff027b82 */ /* 0x001e240000000a00 */
[----:B0-----:R-:W2:Y:S06]  /*0190*/  LDG.E R3, desc[UR4][R2.64] ;  /* 0x0000000402037981 */ /* 0x001eac000c1e1900 */
[----:B------:R-:W2:Y:S02]  /*01a0*/  LDC.64 R4, c[0x0][0x390] ;  /* 0x0000e400ff047b82 */ /* 0x000ea40000000a00 */
[----:B--2---:R-:W-:Y:S01]  /*01b0*/  STG.E desc[UR4][R4.64], R3 ;  /* 0x0000000304007986 */ /* 0x004fe2000c101904 */
[----:B------:R-:W-:Y:S05]  /*01c0*/  EXIT ;  /* 0x000000000000794d */ /* 0x000fea0003800000 */
.L_x_7:
        /* <DEDUP_REMOVED lines=11> */
.L_x_9:


//--------------------- .nv.shared.reserved.0     --------------------------
	.section	.nv.shared.reserved.0,"aw",@nobits
	.weak		__nv_reservedSMEM_offset_0_alias
	.size		__nv_reservedSMEM_offset_0_alias, 0, 64
	.other		__nv_reservedSMEM_offset_0_alias,@"STO_CUDA_RESERVED_SHARED STV_DEFAULT"
__nv_reservedSMEM_offset_0_alias:
	.zero		0
	.zero		64


//--------------------- .nv.constant0._Z24simpleSumReductionV2_gpuPfiS_ --------------------------
	.section	.nv.constant0._Z24simpleSumReductionV2_gpuPfiS_,"a",@progbits
	.sectionflags	@""
	.align	4
.nv.constant0._Z24simpleSumReductionV2_gpuPfiS_:
	.zero		920


//--------------------- .nv.constant0._Z22simpleSumReduction_gpuPfiS_ --------------------------
	.section	.nv.constant0._Z22simpleSumReduction_gpuPfiS_,"a",@progbits
	.sectionflags	@""
	.align	4
.nv.constant0._Z22simpleSumReduction_gpuPfiS_:
	.zero		920


//--------------------- SYMBOLS --------------------------

	.type		.nv.reservedSmem.offset0,@object
	.size		.nv.reservedSmem.offset0,0x4
